	.headerflags	@"EF_CUDA_TEXMODE_UNIFIED EF_CUDA_64BIT_ADDRESS EF_CUDA_ACCELERATORS EF_CUDA_SM90 EF_CUDA_VIRTUAL_SM(EF_CUDA_SM90)"
	.elftype	@"ET_EXEC"


//--------------------- .nv.info                  --------------------------
	.section	.nv.info,"",@"SHT_CUDA_INFO"
	.align	4


	//----- nvinfo : EIATTR_REGCOUNT
	.align		4
        /*0000*/ 	.byte	0x04, 0x2f
        /*0002*/ 	.short	(.L_1 - .L_0)
	.align		4
.L_0:
        /*0004*/ 	.word	index@(triton_poi_fused_convolution_div_max_pool2d_with_indices_relu_sub_9)
        /*0008*/ 	.word	0x00000022


	//----- nvinfo : EIATTR_MIN_STACK_SIZE
	.align		4
.L_1:
        /*000c*/ 	.byte	0x04, 0x12
        /*000e*/ 	.short	(.L_3 - .L_2)
	.align		4
.L_2:
        /*0010*/ 	.word	index@(triton_poi_fused_convolution_div_max_pool2d_with_indices_relu_sub_9)
        /*0014*/ 	.word	0x00000000


	//----- nvinfo : EIATTR_FRAME_SIZE
	.align		4
.L_3:
        /*0018*/ 	.byte	0x04, 0x11
        /*001a*/ 	.short	(.L_5 - .L_4)
	.align		4
.L_4:
        /*001c*/ 	.word	index@(triton_poi_fused_convolution_div_max_pool2d_with_indices_relu_sub_9)
        /*0020*/ 	.word	0x00000000


	//----- nvinfo : EIATTR_MIN_STACK_SIZE
	.align		4
.L_5:
        /*0024*/ 	.byte	0x04, 0x12
        /*0026*/ 	.short	(.L_7 - .L_6)
	.align		4
.L_6:
        /*0028*/ 	.word	index@(triton_poi_fused_convolution_div_max_pool2d_with_indices_relu_sub_9)
        /*002c*/ 	.word	0x00000000
.L_7:


//--------------------- .nv.info.triton_poi_fused_convolution_div_max_pool2d_with_indices_relu_sub_9 --------------------------
	.section	.nv.info.triton_poi_fused_convolution_div_max_pool2d_with_indices_relu_sub_9,"",@"SHT_CUDA_INFO"
	.sectionflags	@""
	.align	4


	//----- nvinfo : EIATTR_CUDA_API_VERSION
	.align		4
        /*0000*/ 	.byte	0x04, 0x37
        /*0002*/ 	.short	(.L_9 - .L_8)
.L_8:
        /*0004*/ 	.word	0x0000007c


	//----- nvinfo : EIATTR_KPARAM_INFO
	.align		4
.L_9:
        /*0008*/ 	.byte	0x04, 0x17
        /*000a*/ 	.short	(.L_11 - .L_10)
.L_10:
        /*000c*/ 	.word	0x00000000
        /*0010*/ 	.short	0x0002
        /*0012*/ 	.short	0x0010
        /*0014*/ 	.byte	0x00, 0xf0, 0x11, 0x00


	//----- nvinfo : EIATTR_KPARAM_INFO
	.align		4
.L_11:
        /*0018*/ 	.byte	0x04, 0x17
        /*001a*/ 	.short	(.L_13 - .L_12)
.L_12:
        /*001c*/ 	.word	0x00000000
        /*0020*/ 	.short	0x0001
        /*0022*/ 	.short	0x0008
        /*0024*/ 	.byte	0x00, 0xf4, 0x21, 0x00


	//----- nvinfo : EIATTR_KPARAM_INFO
	.align		4
.L_13:
        /*0028*/ 	.byte	0x04, 0x17
        /*002a*/ 	.short	(.L_15 - .L_14)
.L_14:
        /*002c*/ 	.word	0x00000000
        /*0030*/ 	.short	0x0000
        /*0032*/ 	.short	0x0000
        /*0034*/ 	.byte	0x00, 0xf4, 0x21, 0x00


	//----- nvinfo : EIATTR_SPARSE_MMA_MASK
	.align		4
.L_15:
        /*0038*/ 	.byte	0x03, 0x50
        /*003a*/ 	.short	0x0000


	//----- nvinfo : EIATTR_MAXREG_COUNT
	.align		4
        /*003c*/ 	.byte	0x03, 0x1b
        /*003e*/ 	.short	0x00ff


	//----- nvinfo : EIATTR_EXIT_INSTR_OFFSETS
	.align		4
        /*0040*/ 	.byte	0x04, 0x1c
        /*0042*/ 	.short	(.L_17 - .L_16)


	//   ....[0]....
.L_16:
        /*0044*/ 	.word	0x00000840


	//----- nvinfo : EIATTR_REQNTID
	.align		4
.L_17:
        /*0048*/ 	.byte	0x04, 0x10
        /*004a*/ 	.short	(.L_19 - .L_18)
.L_18:
        /*004c*/ 	.word	0x00000080
        /*0050*/ 	.word	0x00000001
        /*0054*/ 	.word	0x00000001


	//----- nvinfo : EIATTR_CBANK_PARAM_SIZE
	.align		4
.L_19:
        /*0058*/ 	.byte	0x03, 0x19
        /*005a*/ 	.short	0x0014


	//----- nvinfo : EIATTR_PARAM_CBANK
	.align		4
        /*005c*/ 	.byte	0x04, 0x0a
        /*005e*/ 	.short	(.L_21 - .L_20)
	.align		4
.L_20:
        /*0060*/ 	.word	index@(.nv.constant0.triton_poi_fused_convolution_div_max_pool2d_with_indices_relu_sub_9)
        /*0064*/ 	.short	0x0210
        /*0066*/ 	.short	0x0014


	//----- nvinfo : EIATTR_SW_WAR
	.align		4
.L_21:
        /*0068*/ 	.byte	0x04, 0x36
        /*006a*/ 	.short	(.L_23 - .L_22)
.L_22:
        /*006c*/ 	.word	0x00000008
.L_23:


//--------------------- .nv.callgraph             --------------------------
	.section	.nv.callgraph,"",@"SHT_CUDA_CALLGRAPH"
	.align	4
	.sectionentsize	8
	.align		4
        /*0000*/ 	.word	0x00000000
	.align		4
        /*0004*/ 	.word	0xffffffff
	.align		4
        /*0008*/ 	.word	0x00000000
	.align		4
        /*000c*/ 	.word	0xfffffffe
	.align		4
        /*0010*/ 	.word	0x00000000
	.align		4
        /*0014*/ 	.word	0xfffffffd
	.align		4
        /*0018*/ 	.word	0x00000000
	.align		4
        /*001c*/ 	.word	0xfffffffc


//--------------------- .text.triton_poi_fused_convolution_div_max_pool2d_with_indices_relu_sub_9 --------------------------
	.section	.text.triton_poi_fused_convolution_div_max_pool2d_with_indices_relu_sub_9,"ax",@progbits
	.align	128
        .global         triton_poi_fused_convolution_div_max_pool2d_with_indices_relu_sub_9
        .type           triton_poi_fused_convolution_div_max_pool2d_with_indices_relu_sub_9,@function
        .size           triton_poi_fused_convolution_div_max_pool2d_with_indices_relu_sub_9,(.L_x_1 - triton_poi_fused_convolution_div_max_pool2d_with_indices_relu_sub_9)
        .other          triton_poi_fused_convolution_div_max_pool2d_with_indices_relu_sub_9,@"STO_CUDA_ENTRY STV_DEFAULT"
triton_poi_fused_convolution_div_max_pool2d_with_indices_relu_sub_9:
.text.triton_poi_fused_convolution_div_max_pool2d_with_indices_relu_sub_9:
[----:B------:R-:W-:Y:S01]  /*0000*/  LDC R1, c[0x0][0x28] ;  /* 0x00000a00ff017b82 */ /* 0x000fe20000000800 */
[----:B------:R-:W1:Y:S01]  /*0010*/  S2R R0, SR_TID.X ;  /* 0x0000000000007919 */ /* 0x000e620000002100 */
[----:B------:R-:W-:Y:S01]  /*0020*/  ULDC.64 UR4, c[0x0][0x208] ;  /* 0x0000820000047ab9 */ /* 0x000fe20000000a00 */
[----:B------:R-:W2:Y:S01]  /*0030*/  S2R R3, SR_CTAID.X ;  /* 0x0000000000037919 */ /* 0x000ea20000002500 */
[----:B-1----:R-:W-:Y:S01]  /*0040*/  IMAD.SHL.U32 R0, R0, 0x4, RZ ;  /* 0x0000000400007824 */ /* 0x002fe200078e00ff */
[----:B--2---:R-:W-:-:S04]  /*0050*/  SHF.R.S32.HI R5, RZ, 0x15, R3 ;  /* 0x00000015ff057819 */ /* 0x004fc80000011403 */
[----:B------:R-:W-:Y:S02]  /*0060*/  LOP3.LUT R0, R0, 0x1fc, RZ, 0xc0, !PT ;  /* 0x000001fc00007812 */ /* 0x000fe400078ec0ff */
[----:B------:R-:W-:-:S03]  /*0070*/  SGXT R5, R5, 0x1 ;  /* 0x000000010505781a */ /* 0x000fc60000000200 */
[----:B------:R-:W-:-:S05]  /*0080*/  IMAD R0, R3, 0x400, R0 ;  /* 0x0000040003007824 */ /* 0x000fca00078e0200 */
[----:B------:R-:W-:Y:S02]  /*0090*/  SHF.R.S32.HI R3, RZ, 0x1f, R0 ;  /* 0x0000001fff037819 */ /* 0x000fe40000011400 */
[-C--:B------:R-:W-:Y:S02]  /*00a0*/  LEA.HI R7, R5, R0.reuse, RZ, 0xb ;  /* 0x0000000005077211 */ /* 0x080fe400078f58ff */
[----:B------:R-:W-:Y:S02]  /*00b0*/  LEA.HI R4, R3, R0, RZ, 0x6 ;  /* 0x0000000003047211 */ /* 0x000fe400078f30ff */
[----:B------:R-:W1:Y:S01]  /*00c0*/  LDC.64 R2, c[0x0][0x210] ;  /* 0x00008400ff027b82 */ /* 0x000e620000000a00 */
[----:B------:R-:W-:Y:S01]  /*00d0*/  IMAD.SHL.U32 R9, R7, 0x4, RZ ;  /* 0x0000000407097824 */ /* 0x000fe200078e00ff */
[----:B------:R-:W-:Y:S02]  /*00e0*/  SHF.R.S32.HI R6, RZ, 0x6, R4 ;  /* 0x00000006ff067819 */ /* 0x000fe40000011404 */
[----:B------:R-:W-:-:S02]  /*00f0*/  LOP3.LUT R7, R4, 0xffffffc0, RZ, 0xc0, !PT ;  /* 0xffffffc004077812 */ /* 0x000fc400078ec0ff */
[----:B------:R-:W-:Y:S02]  /*0100*/  LEA.HI R8, R6, R6, RZ, 0x5 ;  /* 0x0000000606087211 */ /* 0x000fe400078f28ff */
[----:B------:R-:W-:Y:S01]  /*0110*/  LOP3.LUT R9, R9, 0xffffe000, RZ, 0xc0, !PT ;  /* 0xffffe00009097812 */ /* 0x000fe200078ec0ff */
[----:B------:R-:W-:Y:S01]  /*0120*/  IMAD.IADD R4, R0, 0x1, -R7 ;  /* 0x0000000100047824 */ /* 0x000fe200078e0a07 */
[----:B------:R-:W-:-:S03]  /*0130*/  LOP3.LUT R7, R8, 0x1ffffe0, RZ, 0xc0, !PT ;  /* 0x01ffffe008077812 */ /* 0x000fc600078ec0ff */
[----:B------:R-:W-:Y:S02]  /*0140*/  IMAD.IADD R8, R4, 0x1, R9 ;  /* 0x0000000104087824 */ /* 0x000fe400078e0209 */
[----:B------:R-:W-:-:S04]  /*0150*/  IMAD.IADD R7, R6, 0x1, -R7 ;  /* 0x0000000106077824 */ /* 0x000fc800078e0a07 */
[----:B------:R-:W-:-:S04]  /*0160*/  IMAD R7, R7, 0x80, R8 ;  /* 0x0000008007077824 */ /* 0x000fc800078e0208 */
[C---:B------:R-:W-:Y:S02]  /*0170*/  VIADD R13, R7.reuse, 0x40 ;  /* 0x00000040070d7836 */ /* 0x040fe40000000000 */
[----:B-1----:R-:W-:-:S04]  /*0180*/  IMAD.WIDE R20, R7, 0x4, R2 ;  /* 0x0000000407147825 */ /* 0x002fc800078e0202 */
[----:B------:R-:W-:Y:S02]  /*0190*/  IMAD.WIDE R12, R13, 0x4, R2 ;  /* 0x000000040d0c7825 */ /* 0x000fe400078e0202 */
[----:B------:R-:W2:Y:S04]  /*01a0*/  LDG.E.128 R20, desc[UR4][R20.64] ;  /* 0x0000000414147981 */ /* 0x000ea8000c1e1d00 */
[----:B------:R-:W2:Y:S01]  /*01b0*/  LDG.E.128 R12, desc[UR4][R12.64] ;  /* 0x000000040c0c7981 */ /* 0x000ea2000c1e1d00 */
[----:B------:R-:W-:-:S04]  /*01c0*/  VIADD R9, R7, 0x1000 ;  /* 0x0000100007097836 */ /* 0x000fc80000000000 */
[----:B------:R-:W-:-:S04]  /*01d0*/  IMAD.WIDE R8, R9, 0x4, R2 ;  /* 0x0000000409087825 */ /* 0x000fc800078e0202 */
[----:B------:R-:W-:Y:S02]  /*01e0*/  VIADD R6, R0, 0x200 ;  /* 0x0000020000067836 */ /* 0x000fe40000000000 */
[----:B------:R-:W3:Y:S01]  /*01f0*/  LDG.E.128 R8, desc[UR4][R8.64] ;  /* 0x0000000408087981 */ /* 0x000ee2000c1e1d00 */
[----:B------:R-:W-:Y:S02]  /*0200*/  VIADD R7, R7, 0x1040 ;  /* 0x0000104007077836 */ /* 0x000fe40000000000 */
[CC--:B------:R-:W-:Y:S02]  /*0210*/  LEA.HI R16, R5.reuse, R6.reuse, RZ, 0x6 ;  /* 0x0000000605107211 */ /* 0x0c0fe400078f30ff */
[----:B------:R-:W-:Y:S02]  /*0220*/  LEA.HI R5, R5, R6, RZ, 0xb ;  /* 0x0000000605057211 */ /* 0x000fe400078f58ff */
[----:B------:R-:W-:-:S03]  /*0230*/  SHF.R.S32.HI R16, RZ, 0x6, R16 ;  /* 0x00000006ff107819 */ /* 0x000fc60000011410 */
[----:B------:R-:W-:Y:S01]  /*0240*/  IMAD.SHL.U32 R6, R5, 0x4, RZ ;  /* 0x0000000405067824 */ /* 0x000fe200078e00ff */
[----:B------:R-:W-:-:S04]  /*0250*/  LEA.HI R5, R16, R16, RZ, 0x5 ;  /* 0x0000001010057211 */ /* 0x000fc800078f28ff */
[----:B------:R-:W-:Y:S02]  /*0260*/  LOP3.LUT R17, R6, 0xffffe000, RZ, 0xc0, !PT ;  /* 0xffffe00006117812 */ /* 0x000fe400078ec0ff */
[----:B------:R-:W-:-:S03]  /*0270*/  LOP3.LUT R5, R5, 0x1ffffe0, RZ, 0xc0, !PT ;  /* 0x01ffffe005057812 */ /* 0x000fc600078ec0ff */
[----:B------:R-:W-:Y:S02]  /*0280*/  IMAD.IADD R6, R4, 0x1, R17 ;  /* 0x0000000104067824 */ /* 0x000fe400078e0211 */
[----:B------:R-:W-:Y:S02]  /*0290*/  IMAD.IADD R25, R16, 0x1, -R5 ;  /* 0x0000000110197824 */ /* 0x000fe400078e0a05 */
[----:B------:R-:W-:-:S04]  /*02a0*/  IMAD.WIDE R4, R7, 0x4, R2 ;  /* 0x0000000407047825 */ /* 0x000fc800078e0202 */
[----:B------:R-:W-:Y:S02]  /*02b0*/  IMAD R25, R25, 0x80, R6 ;  /* 0x0000008019197824 */ /* 0x000fe400078e0206 */
[----:B------:R-:W4:Y:S02]  /*02c0*/  LDG.E.128 R4, desc[UR4][R4.64] ;  /* 0x0000000404047981 */ /* 0x000f24000c1e1d00 */
[C---:B------:R-:W-:Y:S02]  /*02d0*/  VIADD R17, R25.reuse, 0x40 ;  /* 0x0000004019117836 */ /* 0x040fe40000000000 */
[----:B------:R-:W-:-:S04]  /*02e0*/  IMAD.WIDE R28, R25, 0x4, R2 ;  /* 0x00000004191c7825 */ /* 0x000fc800078e0202 */
[----:B------:R-:W-:Y:S02]  /*02f0*/  IMAD.WIDE R16, R17, 0x4, R2 ;  /* 0x0000000411107825 */ /* 0x000fe400078e0202 */
[----:B------:R-:W5:Y:S04]  /*0300*/  LDG.E.128 R28, desc[UR4][R28.64] ;  /* 0x000000041c1c7981 */ /* 0x000f68000c1e1d00 */
[----:B------:R-:W5:Y:S01]  /*0310*/  LDG.E.128 R16, desc[UR4][R16.64] ;  /* 0x0000000410107981 */ /* 0x000f62000c1e1d00 */
[C---:B--2---:R-:W-:Y:S02]  /*0320*/  FSETP.GT.AND P0, PT, R12.reuse, R20, PT ;  /* 0x000000140c00720b */ /* 0x044fe40003f04000 */
[----:B------:R-:W-:Y:S02]  /*0330*/  FSETP.GT.AND P1, PT, R13, R21, PT ;  /* 0x000000150d00720b */ /* 0x000fe40003f24000 */
[----:B------:R-:W-:-:S02]  /*0340*/  FSETP.NAN.AND P2, PT, R12, R12, PT ;  /* 0x0000000c0c00720b */ /* 0x000fc40003f48000 */
[----:B------:R-:W-:-:S07]  /*0350*/  FSETP.NAN.AND P3, PT, R13, R13, PT ;  /* 0x0000000d0d00720b */ /* 0x000fce0003f68000 */
[----:B------:R-:W-:Y:S02]  /*0360*/  @!P0 FSEL R12, R12, R20, P2 ;  /* 0x000000140c0c8208 */ /* 0x000fe40001000000 */
[C---:B------:R-:W-:Y:S02]  /*0370*/  FSETP.GT.AND P0, PT, R14.reuse, R22, PT ;  /* 0x000000160e00720b */ /* 0x040fe40003f04000 */
[----:B------:R-:W-:Y:S02]  /*0380*/  FSETP.GT.AND P2, PT, R15, R23, PT ;  /* 0x000000170f00720b */ /* 0x000fe40003f44000 */
[----:B------:R-:W-:Y:S01]  /*0390*/  @!P1 FSEL R13, R13, R21, P3 ;  /* 0x000000150d0d9208 */ /* 0x000fe20001800000 */
[----:B------:R-:W-:Y:S01]  /*03a0*/  VIADD R21, R25, 0x1000 ;  /* 0x0000100019157836 */ /* 0x000fe20000000000 */
[----:B------:R-:W-:Y:S02]  /*03b0*/  FSETP.NAN.AND P1, PT, R14, R14, PT ;  /* 0x0000000e0e00720b */ /* 0x000fe40003f28000 */
[----:B------:R-:W-:Y:S01]  /*03c0*/  FSETP.NAN.AND P3, PT, R15, R15, PT ;  /* 0x0000000f0f00720b */ /* 0x000fe20003f68000 */
[----:B------:R-:W-:-:S04]  /*03d0*/  IMAD.WIDE R20, R21, 0x4, R2 ;  /* 0x0000000415147825 */ /* 0x000fc800078e0202 */
[----:B------:R-:W-:Y:S02]  /*03e0*/  @!P0 FSEL R14, R14, R22, P1 ;  /* 0x000000160e0e8208 */ /* 0x000fe40000800000 */
[----:B------:R-:W-:Y:S02]  /*03f0*/  @!P2 FSEL R15, R15, R23, P3 ;  /* 0x000000170f0fa208 */ /* 0x000fe40001800000 */
[----:B------:R-:W2:Y:S01]  /*0400*/  LDG.E.128 R20, desc[UR4][R20.64] ;  /* 0x0000000414147981 */ /* 0x000ea2000c1e1d00 */
[----:B------:R-:W-:-:S04]  /*0410*/  VIADD R25, R25, 0x1040 ;  /* 0x0000104019197836 */ /* 0x000fc80000000000 */
[----:B------:R-:W-:-:S05]  /*0420*/  IMAD.WIDE R2, R25, 0x4, R2 ;  /* 0x0000000419027825 */ /* 0x000fca00078e0202 */
[----:B------:R1:W2:Y:S01]  /*0430*/  LDG.E.128 R24, desc[UR4][R2.64] ;  /* 0x0000000402187981 */ /* 0x0002a2000c1e1d00 */
[-C--:B---3--:R-:W-:Y:S02]  /*0440*/  FSETP.NAN.AND P4, PT, R8, R8.reuse, PT ;  /* 0x000000080800720b */ /* 0x088fe40003f88000 */
[----:B------:R-:W-:Y:S02]  /*0450*/  FSETP.GEU.AND P0, PT, R12, R8, PT ;  /* 0x000000080c00720b */ /* 0x000fe40003f0e000 */
[-C--:B------:R-:W-:Y:S02]  /*0460*/  FSETP.NAN.AND P1, PT, R10, R10.reuse, PT ;  /* 0x0000000a0a00720b */ /* 0x080fe40003f28000 */
[----:B------:R-:W-:Y:S02]  /*0470*/  FSETP.GEU.AND P2, PT, R13, R9, PT ;  /* 0x000000090d00720b */ /* 0x000fe40003f4e000 */
[----:B------:R-:W-:Y:S01]  /*0480*/  FSETP.GEU.AND P3, PT, R14, R10, PT ;  /* 0x0000000a0e00720b */ /* 0x000fe20003f6e000 */
[----:B-1----:R-:W1:Y:S04]  /*0490*/  LDC.64 R2, c[0x0][0x218] ;  /* 0x00008600ff027b82 */ /* 0x002e680000000a00 */
[----:B------:R-:W-:-:S02]  /*04a0*/  @!P4 FSEL R8, R8, R12, !P0 ;  /* 0x0000000c0808c208 */ /* 0x000fc40004000000 */
[----:B------:R-:W-:Y:S02]  /*04b0*/  FSETP.NAN.AND P0, PT, R9, R9, PT ;  /* 0x000000090900720b */ /* 0x000fe40003f08000 */
[----:B------:R-:W-:Y:S02]  /*04c0*/  @!P1 FSEL R10, R10, R14, !P3 ;  /* 0x0000000e0a0a9208 */ /* 0x000fe40005800000 */
[----:B----4-:R-:W-:-:S09]  /*04d0*/  FSETP.NAN.AND P3, PT, R4, R4, PT ;  /* 0x000000040400720b */ /* 0x010fd20003f68000 */
[----:B------:R-:W-:Y:S02]  /*04e0*/  @!P0 FSEL R9, R9, R13, !P2 ;  /* 0x0000000d09098208 */ /* 0x000fe40005000000 */
[----:B------:R-:W-:Y:S02]  /*04f0*/  FSETP.NAN.AND P2, PT, R11, R11, PT ;  /* 0x0000000b0b00720b */ /* 0x000fe40003f48000 */
[----:B------:R-:W-:Y:S02]  /*0500*/  FSETP.NAN.AND P0, PT, R5, R5, PT ;  /* 0x000000050500720b */ /* 0x000fe40003f08000 */
[----:B------:R-:W-:Y:S02]  /*0510*/  FSETP.NAN.AND P1, PT, R6, R6, PT ;  /* 0x000000060600720b */ /* 0x000fe40003f28000 */
[----:B------:R-:W-:Y:S02]  /*0520*/  FSETP.GEU.AND P4, PT, R15, R11, PT ;  /* 0x0000000b0f00720b */ /* 0x000fe40003f8e000 */
[----:B------:R-:W-:-:S05]  /*0530*/  FSETP.GEU.AND P5, PT, R8, R4, PT ;  /* 0x000000040800720b */ /* 0x000fca0003fae000 */
[----:B------:R-:W-:Y:S02]  /*0540*/  @!P2 FSEL R11, R11, R15, !P4 ;  /* 0x0000000f0b0ba208 */ /* 0x000fe40006000000 */
[----:B------:R-:W-:Y:S02]  /*0550*/  FSETP.NAN.AND P2, PT, R7, R7, PT ;  /* 0x000000070700720b */ /* 0x000fe40003f48000 */
[----:B------:R-:W-:Y:S02]  /*0560*/  @!P3 SEL R4, R4, R8, !P5 ;  /* 0x000000080404b207 */ /* 0x000fe40006800000 */
[----:B-----5:R-:W-:Y:S02]  /*0570*/  FSETP.GT.AND P3, PT, R16, R28, PT ;  /* 0x0000001c1000720b */ /* 0x020fe40003f64000 */
[----:B------:R-:W-:Y:S02]  /*0580*/  FSETP.GEU.AND P4, PT, R9, R5, PT ;  /* 0x000000050900720b */ /* 0x000fe40003f8e000 */
[----:B------:R-:W-:-:S02]  /*0590*/  FSETP.GEU.AND P5, PT, R10, R6, PT ;  /* 0x000000060a00720b */ /* 0x000fc40003fae000 */
[----:B------:R-:W-:Y:S02]  /*05a0*/  @!P0 SEL R5, R5, R9, !P4 ;  /* 0x0000000905058207 */ /* 0x000fe40006000000 */
[----:B------:R-:W-:Y:S02]  /*05b0*/  @!P1 SEL R6, R6, R10, !P5 ;  /* 0x0000000a06069207 */ /* 0x000fe40006800000 */
[----:B------:R-:W-:Y:S02]  /*05c0*/  FSETP.GT.AND P1, PT, R17, R29, PT ;  /* 0x0000001d1100720b */ /* 0x000fe40003f24000 */
[----:B------:R-:W-:Y:S02]  /*05d0*/  FSETP.GT.AND P0, PT, R18, R30, PT ;  /* 0x0000001e1200720b */ /* 0x000fe40003f04000 */
[----:B------:R-:W-:Y:S02]  /*05e0*/  FSETP.GEU.AND P5, PT, R11, R7, PT ;  /* 0x000000070b00720b */ /* 0x000fe40003fae000 */
[----:B------:R-:W-:-:S02]  /*05f0*/  FSETP.NAN.AND P4, PT, R16, R16, PT ;  /* 0x000000101000720b */ /* 0x000fc40003f88000 */
[----:B------:R-:W-:Y:S02]  /*0600*/  @!P2 SEL R7, R7, R11, !P5 ;  /* 0x0000000b0707a207 */ /* 0x000fe40006800000 */
[----:B------:R-:W-:Y:S02]  /*0610*/  @!P3 FSEL R16, R16, R28, P4 ;  /* 0x0000001c1010b208 */ /* 0x000fe40002000000 */
[----:B------:R-:W-:Y:S02]  /*0620*/  FSETP.NAN.AND P4, PT, R17, R17, PT ;  /* 0x000000111100720b */ /* 0x000fe40003f88000 */
[----:B------:R-:W-:Y:S02]  /*0630*/  FSETP.GT.AND P3, PT, R19, R31, PT ;  /* 0x0000001f1300720b */ /* 0x000fe40003f64000 */
[----:B------:R-:W-:Y:S02]  /*0640*/  FSETP.NAN.AND P5, PT, R18, R18, PT ;  /* 0x000000121200720b */ /* 0x000fe40003fa8000 */
[----:B------:R-:W-:-:S02]  /*0650*/  @!P1 FSEL R17, R17, R29, P4 ;  /* 0x0000001d11119208 */ /* 0x000fc40002000000 */
[----:B------:R-:W-:Y:S02]  /*0660*/  @!P0 FSEL R18, R18, R30, P5 ;  /* 0x0000001e12128208 */ /* 0x000fe40002800000 */
[----:B------:R-:W-:-:S05]  /*0670*/  FSETP.NAN.AND P4, PT, R19, R19, PT ;  /* 0x000000131300720b */ /* 0x000fca0003f88000 */
[----:B------:R-:W-:Y:S01]  /*0680*/  @!P3 FSEL R19, R19, R31, P4 ;  /* 0x0000001f1313b208 */ /* 0x000fe20002000000 */
[----:B-1----:R-:W-:-:S05]  /*0690*/  IMAD.WIDE R2, R0, 0x4, R2 ;  /* 0x0000000400027825 */ /* 0x002fca00078e0202 */
[----:B------:R-:W-:Y:S01]  /*06a0*/  STG.E.128 desc[UR4][R2.64], R4 ;  /* 0x0000000402007986 */ /* 0x000fe2000c101d04 */
[----:B--2---:R-:W-:Y:S02]  /*06b0*/  FSETP.NAN.AND P2, PT, R20, R20, PT ;  /* 0x000000141400720b */ /* 0x004fe40003f48000 */
[-C--:B------:R-:W-:Y:S02]  /*06c0*/  FSETP.NAN.AND P0, PT, R21, R21.reuse, PT ;  /* 0x000000151500720b */ /* 0x080fe40003f08000 */
[----:B------:R-:W-:Y:S02]  /*06d0*/  FSETP.NAN.AND P1, PT, R22, R22, PT ;  /* 0x000000161600720b */ /* 0x000fe40003f28000 */
[----:B------:R-:W-:Y:S02]  /*06e0*/  FSETP.GEU.AND P5, PT, R16, R20, PT ;  /* 0x000000141000720b */ /* 0x000fe40003fae000 */
[----:B------:R-:W-:-:S05]  /*06f0*/  FSETP.GEU.AND P4, PT, R17, R21, PT ;  /* 0x000000151100720b */ /* 0x000fca0003f8e000 */
[----:B------:R-:W-:Y:S02]  /*0700*/  @!P2 FSEL R20, R20, R16, !P5 ;  /* 0x000000101414a208 */ /* 0x000fe40006800000 */
[----:B------:R-:W-:Y:S02]  /*0710*/  FSETP.NAN.AND P2, PT, R23, R23, PT ;  /* 0x000000171700720b */ /* 0x000fe40003f48000 */
[----:B------:R-:W-:Y:S02]  /*0720*/  FSETP.NAN.AND P3, PT, R24, R24, PT ;  /* 0x000000181800720b */ /* 0x000fe40003f68000 */
[----:B------:R-:W-:Y:S02]  /*0730*/  FSETP.GEU.AND P5, PT, R18, R22, PT ;  /* 0x000000161200720b */ /* 0x000fe40003fae000 */
[----:B------:R-:W-:Y:S02]  /*0740*/  @!P0 FSEL R21, R21, R17, !P4 ;  /* 0x0000001115158208 */ /* 0x000fe40006000000 */
[----:B------:R-:W-:-:S02]  /*0750*/  @!P1 FSEL R22, R22, R18, !P5 ;  /* 0x0000001216169208 */ /* 0x000fc40006800000 */
[----:B------:R-:W-:Y:S02]  /*0760*/  FSETP.NAN.AND P0, PT, R25, R25, PT ;  /* 0x000000191900720b */ /* 0x000fe40003f08000 */
[----:B------:R-:W-:Y:S02]  /*0770*/  FSETP.NAN.AND P4, PT, R26, R26, PT ;  /* 0x0000001a1a00720b */ /* 0x000fe40003f88000 */
[----:B------:R-:W-:Y:S02]  /*0780*/  FSETP.NAN.AND P1, PT, R27, R27, PT ;  /* 0x0000001b1b00720b */ /* 0x000fe40003f28000 */
[----:B------:R-:W-:Y:S02]  /*0790*/  FSETP.GEU.AND P5, PT, R19, R23, PT ;  /* 0x000000171300720b */ /* 0x000fe40003fae000 */
[----:B------:R-:W-:Y:S02]  /*07a0*/  FSETP.GEU.AND P6, PT, R20, R24, PT ;  /* 0x000000181400720b */ /* 0x000fe40003fce000 */
[----:B------:R-:W-:-:S02]  /*07b0*/  @!P2 FSEL R23, R23, R19, !P5 ;  /* 0x000000131717a208 */ /* 0x000fc40006800000 */
[----:B------:R-:W-:Y:S02]  /*07c0*/  @!P3 SEL R24, R24, R20, !P6 ;  /* 0x000000141818b207 */ /* 0x000fe40007000000 */
[----:B------:R-:W-:Y:S02]  /*07d0*/  FSETP.GEU.AND P2, PT, R21, R25, PT ;  /* 0x000000191500720b */ /* 0x000fe40003f4e000 */
[----:B------:R-:W-:Y:S02]  /*07e0*/  FSETP.GEU.AND P3, PT, R22, R26, PT ;  /* 0x0000001a1600720b */ /* 0x000fe40003f6e000 */
[----:B------:R-:W-:Y:S02]  /*07f0*/  FSETP.GEU.AND P5, PT, R23, R27, PT ;  /* 0x0000001b1700720b */ /* 0x000fe40003fae000 */
[----:B------:R-:W-:Y:S02]  /*0800*/  @!P0 SEL R25, R25, R21, !P2 ;  /* 0x0000001519198207 */ /* 0x000fe40005000000 */
[----:B------:R-:W-:-:S02]  /*0810*/  @!P4 SEL R26, R26, R22, !P3 ;  /* 0x000000161a1ac207 */ /* 0x000fc40005800000 */
[----:B------:R-:W-:-:S05]  /*0820*/  @!P1 SEL R27, R27, R23, !P5 ;  /* 0x000000171b1b9207 */ /* 0x000fca0006800000 */
[----:B------:R-:W-:Y:S01]  /*0830*/  STG.E.128 desc[UR4][R2.64+0x800], R24 ;  /* 0x0008001802007986 */ /* 0x000fe2000c101d04 */
[----:B------:R-:W-:Y:S05]  /*0840*/  EXIT ;  /* 0x000000000000794d */ /* 0x000fea0003800000 */
.L_x_0:
[----:B------:R-:W-:-:S00]  /*0850*/  BRA `(.L_x_0) ;  /* 0xfffffffc00fc7947 */ /* 0x000fc0000383ffff */
[----:B------:R-:W-:-:S00]  /*0860*/  NOP ;  /* 0x0000000000007918 */ /* 0x000fc00000000000 */
        /* <DEDUP_REMOVED lines=9> */
.L_x_1:


//--------------------- .nv.constant0.triton_poi_fused_convolution_div_max_pool2d_with_indices_relu_sub_9 --------------------------
	.section	.nv.constant0.triton_poi_fused_convolution_div_max_pool2d_with_indices_relu_sub_9,"a",@progbits
	.sectionflags	@""
	.align	4
.nv.constant0.triton_poi_fused_convolution_div_max_pool2d_with_indices_relu_sub_9:
	.zero		548
